//
// Generated by NVIDIA NVVM Compiler
//
// Compiler Build ID: CL-36424714
// Cuda compilation tools, release 13.0, V13.0.88
// Based on NVVM 20.0.0
//

.version 9.0
.target sm_100
.address_size 64

	// .globl	_Z4sortPiS_ii

.visible .entry _Z4sortPiS_ii(
	.param .u64 .ptr .align 1 _Z4sortPiS_ii_param_0,
	.param .u64 .ptr .align 1 _Z4sortPiS_ii_param_1,
	.param .u32 _Z4sortPiS_ii_param_2,
	.param .u32 _Z4sortPiS_ii_param_3
)
{
	.reg .pred 	%p<49>;
	.reg .b16 	%rs<15>;
	.reg .b32 	%r<207>;
	.reg .b64 	%rd<98>;

	ld.param.u64 	%rd16, [_Z4sortPiS_ii_param_0];
	ld.param.u64 	%rd17, [_Z4sortPiS_ii_param_1];
	ld.param.u32 	%r46, [_Z4sortPiS_ii_param_3];
	cvta.to.global.u64 	%rd1, %rd17;
	cvta.to.global.u64 	%rd2, %rd16;
	mov.u32 	%r47, %ctaid.y;
	mov.u32 	%r48, %ntid.y;
	mov.u32 	%r49, %tid.y;
	mad.lo.s32 	%r50, %r47, %r48, %r49;
	mul.lo.s32 	%r1, %r46, %r50;
	add.s32 	%r2, %r1, %r46;
	add.s32 	%r3, %r2, -1;
	setp.ge.s32 	%p1, %r1, %r3;
	@%p1 bra 	$L__BB0_18;
	add.s32 	%r4, %r46, -2;
	cvt.u16.u32 	%rs1, %r46;
	mov.b32 	%r189, 0;
	mov.b16 	%rs13, 0;
	mov.u16 	%rs14, %rs13;
	mov.u32 	%r190, %r1;
$L__BB0_2:
	mov.u32 	%r6, %r190;
	not.b32 	%r52, %r189;
	add.s32 	%r7, %r46, %r52;
	add.s32 	%r190, %r6, 1;
	setp.ge.s32 	%p2, %r190, %r2;
	mov.u32 	%r205, %r6;
	@%p2 bra 	$L__BB0_17;
	sub.s32 	%r54, %r4, %r189;
	setp.lt.u32 	%p3, %r54, 15;
	mov.u32 	%r200, %r190;
	mov.u32 	%r205, %r6;
	@%p3 bra 	$L__BB0_7;
	and.b32  	%r55, %r7, -16;
	neg.s32 	%r193, %r55;
	mov.u32 	%r194, %r6;
	mov.u32 	%r205, %r6;
$L__BB0_5:
	.pragma "nounroll";
	add.s32 	%r56, %r194, 1;
	mul.wide.s32 	%rd18, %r56, 4;
	add.s64 	%rd19, %rd2, %rd18;
	ld.global.u32 	%r57, [%rd19];
	mul.wide.s32 	%rd20, %r205, 4;
	add.s64 	%rd21, %rd2, %rd20;
	ld.global.u32 	%r58, [%rd21];
	setp.lt.s32 	%p4, %r57, %r58;
	selp.b32 	%r59, %r56, %r205, %p4;
	ld.global.u32 	%r60, [%rd19+4];
	mul.wide.s32 	%rd22, %r59, 4;
	add.s64 	%rd23, %rd2, %rd22;
	ld.global.u32 	%r61, [%rd23];
	setp.lt.s32 	%p5, %r60, %r61;
	add.s32 	%r62, %r194, 2;
	selp.b32 	%r63, %r62, %r59, %p5;
	ld.global.u32 	%r64, [%rd19+8];
	mul.wide.s32 	%rd24, %r63, 4;
	add.s64 	%rd25, %rd2, %rd24;
	ld.global.u32 	%r65, [%rd25];
	setp.lt.s32 	%p6, %r64, %r65;
	add.s32 	%r66, %r194, 3;
	selp.b32 	%r67, %r66, %r63, %p6;
	ld.global.u32 	%r68, [%rd19+12];
	mul.wide.s32 	%rd26, %r67, 4;
	add.s64 	%rd27, %rd2, %rd26;
	ld.global.u32 	%r69, [%rd27];
	setp.lt.s32 	%p7, %r68, %r69;
	add.s32 	%r70, %r194, 4;
	selp.b32 	%r71, %r70, %r67, %p7;
	ld.global.u32 	%r72, [%rd19+16];
	mul.wide.s32 	%rd28, %r71, 4;
	add.s64 	%rd29, %rd2, %rd28;
	ld.global.u32 	%r73, [%rd29];
	setp.lt.s32 	%p8, %r72, %r73;
	add.s32 	%r74, %r194, 5;
	selp.b32 	%r75, %r74, %r71, %p8;
	ld.global.u32 	%r76, [%rd19+20];
	mul.wide.s32 	%rd30, %r75, 4;
	add.s64 	%rd31, %rd2, %rd30;
	ld.global.u32 	%r77, [%rd31];
	setp.lt.s32 	%p9, %r76, %r77;
	add.s32 	%r78, %r194, 6;
	selp.b32 	%r79, %r78, %r75, %p9;
	ld.global.u32 	%r80, [%rd19+24];
	mul.wide.s32 	%rd32, %r79, 4;
	add.s64 	%rd33, %rd2, %rd32;
	ld.global.u32 	%r81, [%rd33];
	setp.lt.s32 	%p10, %r80, %r81;
	add.s32 	%r82, %r194, 7;
	selp.b32 	%r83, %r82, %r79, %p10;
	ld.global.u32 	%r84, [%rd19+28];
	mul.wide.s32 	%rd34, %r83, 4;
	add.s64 	%rd35, %rd2, %rd34;
	ld.global.u32 	%r85, [%rd35];
	setp.lt.s32 	%p11, %r84, %r85;
	add.s32 	%r86, %r194, 8;
	selp.b32 	%r87, %r86, %r83, %p11;
	ld.global.u32 	%r88, [%rd19+32];
	mul.wide.s32 	%rd36, %r87, 4;
	add.s64 	%rd37, %rd2, %rd36;
	ld.global.u32 	%r89, [%rd37];
	setp.lt.s32 	%p12, %r88, %r89;
	add.s32 	%r90, %r194, 9;
	selp.b32 	%r91, %r90, %r87, %p12;
	ld.global.u32 	%r92, [%rd19+36];
	mul.wide.s32 	%rd38, %r91, 4;
	add.s64 	%rd39, %rd2, %rd38;
	ld.global.u32 	%r93, [%rd39];
	setp.lt.s32 	%p13, %r92, %r93;
	add.s32 	%r94, %r194, 10;
	selp.b32 	%r95, %r94, %r91, %p13;
	ld.global.u32 	%r96, [%rd19+40];
	mul.wide.s32 	%rd40, %r95, 4;
	add.s64 	%rd41, %rd2, %rd40;
	ld.global.u32 	%r97, [%rd41];
	setp.lt.s32 	%p14, %r96, %r97;
	add.s32 	%r98, %r194, 11;
	selp.b32 	%r99, %r98, %r95, %p14;
	ld.global.u32 	%r100, [%rd19+44];
	mul.wide.s32 	%rd42, %r99, 4;
	add.s64 	%rd43, %rd2, %rd42;
	ld.global.u32 	%r101, [%rd43];
	setp.lt.s32 	%p15, %r100, %r101;
	add.s32 	%r102, %r194, 12;
	selp.b32 	%r103, %r102, %r99, %p15;
	ld.global.u32 	%r104, [%rd19+48];
	mul.wide.s32 	%rd44, %r103, 4;
	add.s64 	%rd45, %rd2, %rd44;
	ld.global.u32 	%r105, [%rd45];
	setp.lt.s32 	%p16, %r104, %r105;
	add.s32 	%r106, %r194, 13;
	selp.b32 	%r107, %r106, %r103, %p16;
	ld.global.u32 	%r108, [%rd19+52];
	mul.wide.s32 	%rd46, %r107, 4;
	add.s64 	%rd47, %rd2, %rd46;
	ld.global.u32 	%r109, [%rd47];
	setp.lt.s32 	%p17, %r108, %r109;
	add.s32 	%r110, %r194, 14;
	selp.b32 	%r111, %r110, %r107, %p17;
	ld.global.u32 	%r112, [%rd19+56];
	mul.wide.s32 	%rd48, %r111, 4;
	add.s64 	%rd49, %rd2, %rd48;
	ld.global.u32 	%r113, [%rd49];
	setp.lt.s32 	%p18, %r112, %r113;
	add.s32 	%r114, %r194, 15;
	selp.b32 	%r115, %r114, %r111, %p18;
	ld.global.u32 	%r116, [%rd19+60];
	mul.wide.s32 	%rd50, %r115, 4;
	add.s64 	%rd51, %rd2, %rd50;
	ld.global.u32 	%r117, [%rd51];
	setp.lt.s32 	%p19, %r116, %r117;
	add.s32 	%r194, %r194, 16;
	selp.b32 	%r205, %r194, %r115, %p19;
	add.s32 	%r193, %r193, 16;
	setp.ne.s32 	%p20, %r193, 0;
	@%p20 bra 	$L__BB0_5;
	add.s32 	%r200, %r194, 1;
$L__BB0_7:
	and.b32  	%r118, %r7, 15;
	setp.eq.s32 	%p21, %r118, 0;
	@%p21 bra 	$L__BB0_17;
	not.b16 	%rs9, %rs14;
	add.s16 	%rs10, %rs9, %rs1;
	cvt.u32.u16 	%r120, %rs10;
	and.b32  	%r27, %r120, 15;
	add.s32 	%r121, %r27, -1;
	setp.lt.u32 	%p22, %r121, 7;
	@%p22 bra 	$L__BB0_10;
	mul.wide.s32 	%rd52, %r200, 4;
	add.s64 	%rd53, %rd2, %rd52;
	ld.global.u32 	%r122, [%rd53];
	mul.wide.s32 	%rd54, %r205, 4;
	add.s64 	%rd55, %rd2, %rd54;
	ld.global.u32 	%r123, [%rd55];
	setp.lt.s32 	%p23, %r122, %r123;
	selp.b32 	%r124, %r200, %r205, %p23;
	add.s32 	%r125, %r200, 1;
	ld.global.u32 	%r126, [%rd53+4];
	mul.wide.s32 	%rd56, %r124, 4;
	add.s64 	%rd57, %rd2, %rd56;
	ld.global.u32 	%r127, [%rd57];
	setp.lt.s32 	%p24, %r126, %r127;
	selp.b32 	%r128, %r125, %r124, %p24;
	add.s32 	%r129, %r200, 2;
	ld.global.u32 	%r130, [%rd53+8];
	mul.wide.s32 	%rd58, %r128, 4;
	add.s64 	%rd59, %rd2, %rd58;
	ld.global.u32 	%r131, [%rd59];
	setp.lt.s32 	%p25, %r130, %r131;
	selp.b32 	%r132, %r129, %r128, %p25;
	add.s32 	%r133, %r200, 3;
	ld.global.u32 	%r134, [%rd53+12];
	mul.wide.s32 	%rd60, %r132, 4;
	add.s64 	%rd61, %rd2, %rd60;
	ld.global.u32 	%r135, [%rd61];
	setp.lt.s32 	%p26, %r134, %r135;
	selp.b32 	%r136, %r133, %r132, %p26;
	add.s32 	%r137, %r200, 4;
	ld.global.u32 	%r138, [%rd53+16];
	mul.wide.s32 	%rd62, %r136, 4;
	add.s64 	%rd63, %rd2, %rd62;
	ld.global.u32 	%r139, [%rd63];
	setp.lt.s32 	%p27, %r138, %r139;
	selp.b32 	%r140, %r137, %r136, %p27;
	add.s32 	%r141, %r200, 5;
	ld.global.u32 	%r142, [%rd53+20];
	mul.wide.s32 	%rd64, %r140, 4;
	add.s64 	%rd65, %rd2, %rd64;
	ld.global.u32 	%r143, [%rd65];
	setp.lt.s32 	%p28, %r142, %r143;
	selp.b32 	%r144, %r141, %r140, %p28;
	add.s32 	%r145, %r200, 6;
	ld.global.u32 	%r146, [%rd53+24];
	mul.wide.s32 	%rd66, %r144, 4;
	add.s64 	%rd67, %rd2, %rd66;
	ld.global.u32 	%r147, [%rd67];
	setp.lt.s32 	%p29, %r146, %r147;
	selp.b32 	%r148, %r145, %r144, %p29;
	add.s32 	%r149, %r200, 7;
	ld.global.u32 	%r150, [%rd53+28];
	mul.wide.s32 	%rd68, %r148, 4;
	add.s64 	%rd69, %rd2, %rd68;
	ld.global.u32 	%r151, [%rd69];
	setp.lt.s32 	%p30, %r150, %r151;
	selp.b32 	%r205, %r149, %r148, %p30;
	add.s32 	%r200, %r200, 8;
$L__BB0_10:
	and.b32  	%r152, %r27, 7;
	setp.eq.s32 	%p31, %r152, 0;
	@%p31 bra 	$L__BB0_17;
	not.b16 	%rs11, %rs13;
	add.s16 	%rs12, %rs11, %rs1;
	cvt.u32.u16 	%r154, %rs12;
	and.b32  	%r155, %r154, 7;
	and.b32  	%r33, %r154, 3;
	add.s32 	%r156, %r155, -1;
	setp.lt.u32 	%p32, %r156, 3;
	@%p32 bra 	$L__BB0_13;
	mul.wide.s32 	%rd70, %r200, 4;
	add.s64 	%rd71, %rd2, %rd70;
	ld.global.u32 	%r157, [%rd71];
	mul.wide.s32 	%rd72, %r205, 4;
	add.s64 	%rd73, %rd2, %rd72;
	ld.global.u32 	%r158, [%rd73];
	setp.lt.s32 	%p33, %r157, %r158;
	selp.b32 	%r159, %r200, %r205, %p33;
	add.s32 	%r160, %r200, 1;
	ld.global.u32 	%r161, [%rd71+4];
	mul.wide.s32 	%rd74, %r159, 4;
	add.s64 	%rd75, %rd2, %rd74;
	ld.global.u32 	%r162, [%rd75];
	setp.lt.s32 	%p34, %r161, %r162;
	selp.b32 	%r163, %r160, %r159, %p34;
	add.s32 	%r164, %r200, 2;
	ld.global.u32 	%r165, [%rd71+8];
	mul.wide.s32 	%rd76, %r163, 4;
	add.s64 	%rd77, %rd2, %rd76;
	ld.global.u32 	%r166, [%rd77];
	setp.lt.s32 	%p35, %r165, %r166;
	selp.b32 	%r167, %r164, %r163, %p35;
	add.s32 	%r168, %r200, 3;
	ld.global.u32 	%r169, [%rd71+12];
	mul.wide.s32 	%rd78, %r167, 4;
	add.s64 	%rd79, %rd2, %rd78;
	ld.global.u32 	%r170, [%rd79];
	setp.lt.s32 	%p36, %r169, %r170;
	selp.b32 	%r205, %r168, %r167, %p36;
	add.s32 	%r200, %r200, 4;
$L__BB0_13:
	setp.eq.s32 	%p37, %r33, 0;
	@%p37 bra 	$L__BB0_17;
	mul.wide.s32 	%rd80, %r200, 4;
	add.s64 	%rd11, %rd2, %rd80;
	ld.global.u32 	%r171, [%rd11];
	mul.wide.s32 	%rd81, %r205, 4;
	add.s64 	%rd82, %rd2, %rd81;
	ld.global.u32 	%r172, [%rd82];
	setp.lt.s32 	%p38, %r171, %r172;
	selp.b32 	%r205, %r200, %r205, %p38;
	setp.eq.s32 	%p39, %r33, 1;
	@%p39 bra 	$L__BB0_17;
	add.s32 	%r173, %r200, 1;
	ld.global.u32 	%r174, [%rd11+4];
	mul.wide.s32 	%rd83, %r205, 4;
	add.s64 	%rd84, %rd2, %rd83;
	ld.global.u32 	%r175, [%rd84];
	setp.lt.s32 	%p40, %r174, %r175;
	selp.b32 	%r205, %r173, %r205, %p40;
	setp.eq.s32 	%p41, %r33, 2;
	@%p41 bra 	$L__BB0_17;
	add.s32 	%r176, %r200, 2;
	ld.global.u32 	%r177, [%rd11+8];
	mul.wide.s32 	%rd85, %r205, 4;
	add.s64 	%rd86, %rd2, %rd85;
	ld.global.u32 	%r178, [%rd86];
	setp.lt.s32 	%p42, %r177, %r178;
	selp.b32 	%r205, %r176, %r205, %p42;
$L__BB0_17:
	mul.wide.s32 	%rd87, %r6, 4;
	add.s64 	%rd88, %rd2, %rd87;
	ld.global.u32 	%r179, [%rd88];
	mul.wide.s32 	%rd89, %r205, 4;
	add.s64 	%rd90, %rd2, %rd89;
	ld.global.u32 	%r180, [%rd90];
	st.global.u32 	[%rd88], %r180;
	st.global.u32 	[%rd90], %r179;
	setp.eq.s32 	%p43, %r190, %r3;
	add.s32 	%r189, %r189, 1;
	add.s16 	%rs14, %rs14, 1;
	add.s16 	%rs13, %rs13, 1;
	@%p43 bra 	$L__BB0_18;
	bra.uni 	$L__BB0_2;
$L__BB0_18:
	setp.lt.s32 	%p44, %r46, 1;
	@%p44 bra 	$L__BB0_25;
	add.s32 	%r181, %r1, 1;
	max.s32 	%r10, %r2, %r181;
	sub.s32 	%r182, %r10, %r1;
	and.b32  	%r11, %r182, 3;
	setp.eq.s32 	%p45, %r11, 0;
	mov.u32 	%r206, %r1;
	@%p45 bra 	$L__BB0_22;
	mul.wide.u32 	%rd91, %r1, 4;
	add.s64 	%rd95, %rd1, %rd91;
	add.s64 	%rd94, %rd2, %rd91;
	neg.s32 	%r191, %r11;
	add.s32 	%r206, %r1, %r11;
$L__BB0_21:
	.pragma "nounroll";
	ld.global.u32 	%r183, [%rd94];
	st.global.u32 	[%rd95], %r183;
	add.s64 	%rd95, %rd95, 4;
	add.s64 	%rd94, %rd94, 4;
	add.s32 	%r191, %r191, 1;
	setp.ne.s32 	%p46, %r191, 0;
	@%p46 bra 	$L__BB0_21;
$L__BB0_22:
	sub.s32 	%r184, %r1, %r10;
	setp.gt.u32 	%p47, %r184, -4;
	@%p47 bra 	$L__BB0_25;
	mul.wide.u32 	%rd92, %r206, 4;
	add.s64 	%rd93, %rd92, 8;
	add.s64 	%rd97, %rd1, %rd93;
	add.s64 	%rd96, %rd2, %rd93;
$L__BB0_24:
	ld.global.u32 	%r185, [%rd96+-8];
	st.global.u32 	[%rd97+-8], %r185;
	ld.global.u32 	%r186, [%rd96+-4];
	st.global.u32 	[%rd97+-4], %r186;
	ld.global.u32 	%r187, [%rd96];
	st.global.u32 	[%rd97], %r187;
	ld.global.u32 	%r188, [%rd96+4];
	st.global.u32 	[%rd97+4], %r188;
	add.s32 	%r206, %r206, 4;
	add.s64 	%rd97, %rd97, 16;
	add.s64 	%rd96, %rd96, 16;
	setp.lt.s32 	%p48, %r206, %r2;
	@%p48 bra 	$L__BB0_24;
$L__BB0_25:
	ret;

}


// ===== COMPILED SASS (sm_100) =====

	.target	sm_100

	.elftype	@"ET_EXEC"


//--------------------- .note.nv.tkinfo           --------------------------
	.section	.note.nv.tkinfo,"",@"SHT_NOTE"
	.sectionflags	@"SHF_NOTE_NV_TKINFO"
	.tkinfo
        /*0018*/ 	.word	0x00000002
        /*0030*/ 	.string	""
        /*0030*/ 	.string	"ptxas"
        /*0030*/ 	.string	"Cuda compilation tools, release 13.0, V13.0.88"
        /*0030*/ 	.string	"Build cuda_13.0.r13.0/compiler.36424714_0"
        /*0030*/ 	.string	"-arch sm_100 -m 64 "



//--------------------- .note.nv.cuinfo           --------------------------
	.section	.note.nv.cuinfo,"",@"SHT_NOTE"
	.sectionflags	@"SHF_NOTE_NV_CUINFO"
        /*0018*/ 	.short	0x0002
        /*001a*/ 	.short	0x0064
        /*001c*/ 	.short	0x0082
	.zero		2


//--------------------- .nv.info                  --------------------------
	.section	.nv.info,"",@"SHT_CUDA_INFO"
	.align	4


	//----- nvinfo : EIATTR_REGCOUNT
	.align		4
        /*0000*/ 	.byte	0x04, 0x2f
        /*0002*/ 	.short	(.L_1 - .L_0)
	.align		4
.L_0:
        /*0004*/ 	.word	index@(_Z4sortPiS_ii)
        /*0008*/ 	.word	0x0000001c


	//----- nvinfo : EIATTR_FRAME_SIZE
	.align		4
.L_1:
        /*000c*/ 	.byte	0x04, 0x11
        /*000e*/ 	.short	(.L_3 - .L_2)
	.align		4
.L_2:
        /*0010*/ 	.word	index@(_Z4sortPiS_ii)
        /*0014*/ 	.word	0x00000000


	//----- nvinfo : EIATTR_MIN_STACK_SIZE
	.align		4
.L_3:
        /*0018*/ 	.byte	0x04, 0x12
        /*001a*/ 	.short	(.L_5 - .L_4)
	.align		4
.L_4:
        /*001c*/ 	.word	index@(_Z4sortPiS_ii)
        /*0020*/ 	.word	0x00000000
.L_5:


//--------------------- .nv.compat                --------------------------
	.section	.nv.compat,"",@"SHT_CUDA_COMPAT_INFO"
	.align	4
        /*0000*/ 	.byte	0x02, 0x09, 0x00, 0x00, 0x02, 0x02, 0x01, 0x00, 0x02, 0x05, 0x05, 0x00, 0x03, 0x07, 0x01, 0x01
        /*0010*/ 	.byte	0x02, 0x03, 0x00, 0x00, 0x02, 0x06, 0x01, 0x00, 0x04, 0x0b, 0x08, 0x00, 0x09, 0x00, 0x00, 0x00
        /*0020*/ 	.byte	0x00, 0x00, 0x00, 0x00


//--------------------- .nv.info._Z4sortPiS_ii    --------------------------
	.section	.nv.info._Z4sortPiS_ii,"",@"SHT_CUDA_INFO"
	.sectionflags	@""
	.align	4


	//----- nvinfo : EIATTR_CUDA_API_VERSION
	.align		4
        /*0000*/ 	.byte	0x04, 0x37
        /*0002*/ 	.short	(.L_7 - .L_6)
.L_6:
        /*0004*/ 	.word	0x00000082


	//----- nvinfo : EIATTR_KPARAM_INFO
	.align		4
.L_7:
        /*0008*/ 	.byte	0x04, 0x17
        /*000a*/ 	.short	(.L_9 - .L_8)
.L_8:
        /*000c*/ 	.word	0x00000000
        /*0010*/ 	.short	0x0003
        /*0012*/ 	.short	0x0014
        /*0014*/ 	.byte	0x00, 0xf0, 0x11, 0x00


	//----- nvinfo : EIATTR_KPARAM_INFO
	.align		4
.L_9:
        /*0018*/ 	.byte	0x04, 0x17
        /*001a*/ 	.short	(.L_11 - .L_10)
.L_10:
        /*001c*/ 	.word	0x00000000
        /*0020*/ 	.short	0x0002
        /*0022*/ 	.short	0x0010
        /*0024*/ 	.byte	0x00, 0xf0, 0x11, 0x00


	//----- nvinfo : EIATTR_KPARAM_INFO
	.align		4
.L_11:
        /*0028*/ 	.byte	0x04, 0x17
        /*002a*/ 	.short	(.L_13 - .L_12)
.L_12:
        /*002c*/ 	.word	0x00000000
        /*0030*/ 	.short	0x0001
        /*0032*/ 	.short	0x0008
        /*0034*/ 	.byte	0x00, 0xf5, 0x21, 0x00


	//----- nvinfo : EIATTR_KPARAM_INFO
	.align		4
.L_13:
        /*0038*/ 	.byte	0x04, 0x17
        /*003a*/ 	.short	(.L_15 - .L_14)
.L_14:
        /*003c*/ 	.word	0x00000000
        /*0040*/ 	.short	0x0000
        /*0042*/ 	.short	0x0000
        /*0044*/ 	.byte	0x00, 0xf5, 0x21, 0x00


	//----- nvinfo : EIATTR_SPARSE_MMA_MASK
	.align		4
.L_15:
        /*0048*/ 	.byte	0x03, 0x50
        /*004a*/ 	.short	0x0000


	//----- nvinfo : EIATTR_MAXREG_COUNT
	.align		4
        /*004c*/ 	.byte	0x03, 0x1b
        /*004e*/ 	.short	0x00ff


	//----- nvinfo : EIATTR_MERCURY_ISA_VERSION
	.align		4
        /*0050*/ 	.byte	0x03, 0x5f
        /*0052*/ 	.short	0x0101


	//----- nvinfo : EIATTR_VRC_CTA_INIT_COUNT
	.align		4
        /*0054*/ 	.byte	0x02, 0x4a
	.zero		1
	.zero		1


	//----- nvinfo : EIATTR_EXIT_INSTR_OFFSETS
	.align		4
        /*0058*/ 	.byte	0x04, 0x1c
        /*005a*/ 	.short	(.L_17 - .L_16)


	//   ....[0]....
.L_16:
        /*005c*/ 	.word	0x00001010


	//   ....[1]....
        /*0060*/ 	.word	0x00001200


	//   ....[2]....
        /*0064*/ 	.word	0x000017c0


	//   ....[3]....
        /*0068*/ 	.word	0x00001850


	//----- nvinfo : EIATTR_CRS_STACK_SIZE
	.align		4
.L_17:
        /*006c*/ 	.byte	0x04, 0x1e
        /*006e*/ 	.short	(.L_19 - .L_18)
.L_18:
        /*0070*/ 	.word	0x00000000


	//----- nvinfo : EIATTR_CBANK_PARAM_SIZE
	.align		4
.L_19:
        /*0074*/ 	.byte	0x03, 0x19
        /*0076*/ 	.short	0x0018


	//----- nvinfo : EIATTR_PARAM_CBANK
	.align		4
        /*0078*/ 	.byte	0x04, 0x0a
        /*007a*/ 	.short	(.L_21 - .L_20)
	.align		4
.L_20:
        /*007c*/ 	.word	index@(.nv.constant0._Z4sortPiS_ii)
        /*0080*/ 	.short	0x0380
        /*0082*/ 	.short	0x0018


	//----- nvinfo : EIATTR_SW_WAR
	.align		4
.L_21:
        /*0084*/ 	.byte	0x04, 0x36
        /*0086*/ 	.short	(.L_23 - .L_22)
.L_22:
        /*0088*/ 	.word	0x00000008
.L_23:


//--------------------- .nv.callgraph             --------------------------
	.section	.nv.callgraph,"",@"SHT_CUDA_CALLGRAPH"
	.align	4
	.sectionentsize	8
	.align		4
        /*0000*/ 	.word	0x00000000
	.align		4
        /*0004*/ 	.word	0xffffffff
	.align		4
        /*0008*/ 	.word	0x00000000
	.align		4
        /*000c*/ 	.word	0xfffffffe
	.align		4
        /*0010*/ 	.word	0x00000000
	.align		4
        /*0014*/ 	.word	0xfffffffd
	.align		4
        /*0018*/ 	.word	0x00000000
	.align		4
        /*001c*/ 	.word	0xfffffffc


//--------------------- .text._Z4sortPiS_ii       --------------------------
	.section	.text._Z4sortPiS_ii,"ax",@progbits
	.align	128
        .global         _Z4sortPiS_ii
        .type           _Z4sortPiS_ii,@function
        .size           _Z4sortPiS_ii,(.L_x_22 - _Z4sortPiS_ii)
        .other          _Z4sortPiS_ii,@"STO_CUDA_ENTRY STV_DEFAULT"
_Z4sortPiS_ii:
.text._Z4sortPiS_ii:
[----:B------:R-:W-:Y:S01]  /*0000*/  LDC R1, c[0x0][0x37c] ;  /* 0x0000df00ff017b82 */ /* 0x000fe20000000800 */
[----:B------:R-:W0:Y:S07]  /*0010*/  S2R R2, SR_TID.Y ;  /* 0x0000000000027919 */ /* 0x000e2e0000002200 */
[----:B------:R-:W0:Y:S01]  /*0020*/  S2UR UR4, SR_CTAID.Y ;  /* 0x00000000000479c3 */ /* 0x000e220000002600 */
[----:B------:R-:W1:Y:S01]  /*0030*/  LDCU UR5, c[0x0][0x394] ;  /* 0x00007280ff0577ac */ /* 0x000e620008000800 */
[----:B------:R-:W-:Y:S06]  /*0040*/  BSSY.RECONVERGENT B1, `(.L_x_0) ;  /* 0x00000fb000017945 */ /* 0x000fec0003800200 */
[----:B------:R-:W0:Y:S01]  /*0050*/  LDC R3, c[0x0][0x364] ;  /* 0x0000d900ff037b82 */ /* 0x000e220000000800 */
[----:B-1----:R-:W-:-:S02]  /*0060*/  IMAD.U32 R0, RZ, RZ, UR5 ;  /* 0x00000005ff007e24 */ /* 0x002fc4000f8e00ff */
[----:B0-----:R-:W-:Y:S01]  /*0070*/  IMAD R3, R3, UR4, R2 ;  /* 0x0000000403037c24 */ /* 0x001fe2000f8e0202 */
[----:B------:R-:W0:Y:S03]  /*0080*/  LDCU.64 UR4, c[0x0][0x358] ;  /* 0x00006b00ff0477ac */ /* 0x000e260008000a00 */
[----:B------:R-:W-:-:S04]  /*0090*/  IMAD R3, R3, R0, RZ ;  /* 0x0000000003037224 */ /* 0x000fc800078e02ff */
[----:B------:R-:W-:-:S04]  /*00a0*/  IMAD.IADD R2, R3, 0x1, R0 ;  /* 0x0000000103027824 */ /* 0x000fc800078e0200 */
[----:B------:R-:W-:-:S05]  /*00b0*/  VIADD R4, R2, 0xffffffff ;  /* 0xffffffff02047836 */ /* 0x000fca0000000000 */
[----:B------:R-:W-:-:S13]  /*00c0*/  ISETP.GE.AND P0, PT, R3, R4, PT ;  /* 0x000000040300720c */ /* 0x000fda0003f06270 */
[----:B0-----:R-:W-:Y:S05]  /*00d0*/  @P0 BRA `(.L_x_1) ;  /* 0x0000000c00c40947 */ /* 0x001fea0003800000 */
[----:B------:R-:W0:Y:S01]  /*00e0*/  LDC.U16 R5, c[0x0][0x394] ;  /* 0x0000e500ff057b82 */ /* 0x000e220000000400 */
[----:B------:R-:W-:Y:S01]  /*00f0*/  HFMA2 R7, -RZ, RZ, 0, 0 ;  /* 0x00000000ff077431 */ /* 0x000fe200000001ff */
[----:B------:R-:W-:Y:S01]  /*0100*/  PRMT R6, RZ, 0x7610, R6 ;  /* 0x00007610ff067816 */ /* 0x000fe20000000006 */
[----:B------:R-:W-:Y:S01]  /*0110*/  IMAD.MOV.U32 R9, RZ, RZ, R3 ;  /* 0x000000ffff097224 */ /* 0x000fe200078e0003 */
[----:B------:R-:W-:-:S07]  /*0120*/  PRMT R8, RZ, 0x7610, R8 ;  /* 0x00007610ff087816 */ /* 0x000fce0000000008 */
.L_x_12:
[----:B-1----:R-:W1:Y:S01]  /*0130*/  LDCU UR6, c[0x0][0x394] ;  /* 0x00007280ff0677ac */ /* 0x002e620008000800 */
[----:B------:R-:W-:Y:S01]  /*0140*/  IMAD.MOV.U32 R10, RZ, RZ, R9 ;  /* 0x000000ffff0a7224 */ /* 0x000fe200078e0009 */
[----:B------:R-:W-:Y:S01]  /*0150*/  BSSY.RECONVERGENT B0, `(.L_x_2) ;  /* 0x00000dd000007945 */ /* 0x000fe20003800200 */
[----:B------:R-:W-:Y:S02]  /*0160*/  VIADD R9, R9, 0x1 ;  /* 0x0000000109097836 */ /* 0x000fe40000000000 */
[----:B------:R-:W-:-:S03]  /*0170*/  IMAD.MOV.U32 R23, RZ, RZ, R10 ;  /* 0x000000ffff177224 */ /* 0x000fc600078e000a */
[----:B------:R-:W-:Y:S02]  /*0180*/  ISETP.GE.AND P0, PT, R9, R2, PT ;  /* 0x000000020900720c */ /* 0x000fe40003f06270 */
[----:B-1----:R-:W-:-:S11]  /*0190*/  MOV R0, UR6 ;  /* 0x0000000600007c02 */ /* 0x002fd60008000f00 */
[----:B------:R-:W-:Y:S05]  /*01a0*/  @P0 BRA `(.L_x_3) ;  /* 0x0000000c005c0947 */ /* 0x000fea0003800000 */
[----:B------:R-:W-:Y:S01]  /*01b0*/  IADD3 R11, PT, PT, -R7, -0x2, R0 ;  /* 0xfffffffe070b7810 */ /* 0x000fe20007ffe100 */
[----:B------:R-:W-:Y:S01]  /*01c0*/  BSSY.RECONVERGENT B2, `(.L_x_4) ;  /* 0x0000065000027945 */ /* 0x000fe20003800200 */
[----:B------:R-:W-:Y:S02]  /*01d0*/  IMAD.MOV.U32 R18, RZ, RZ, R9 ;  /* 0x000000ffff127224 */ /* 0x000fe400078e0009 */
[----:B------:R-:W-:Y:S01]  /*01e0*/  ISETP.GE.U32.AND P0, PT, R11, 0xf, PT ;  /* 0x0000000f0b00780c */ /* 0x000fe20003f06070 */
[----:B------:R-:W-:Y:S01]  /*01f0*/  IMAD.MOV.U32 R23, RZ, RZ, R10 ;  /* 0x000000ffff177224 */ /* 0x000fe200078e000a */
[----:B------:R-:W-:-:S04]  /*0200*/  LOP3.LUT R11, RZ, R7, RZ, 0x33, !PT ;  /* 0x00000007ff0b7212 */ /* 0x000fc800078e33ff */
[----:B------:R-:W-:-:S07]  /*0210*/  IADD3 R22, PT, PT, R11, R0, RZ ;  /* 0x000000000b167210 */ /* 0x000fce0007ffe0ff */
[----:B------:R-:W-:Y:S05]  /*0220*/  @!P0 BRA `(.L_x_5) ;  /* 0x0000000400788947 */ /* 0x000fea0003800000 */
[----:B------:R-:W-:Y:S01]  /*0230*/  LOP3.LUT R11, R22, 0xfffffff0, RZ, 0xc0, !PT ;  /* 0xfffffff0160b7812 */ /* 0x000fe200078ec0ff */
[----:B------:R-:W-:Y:S01]  /*0240*/  BSSY.RECONVERGENT B3, `(.L_x_6) ;  /* 0x000005b000037945 */ /* 0x000fe20003800200 */
[--C-:B------:R-:W-:Y:S02]  /*0250*/  IMAD.MOV.U32 R24, RZ, RZ, R10.reuse ;  /* 0x000000ffff187224 */ /* 0x100fe400078e000a */
[----:B------:R-:W-:Y:S02]  /*0260*/  IMAD.MOV.U32 R23, RZ, RZ, R10 ;  /* 0x000000ffff177224 */ /* 0x000fe400078e000a */
[----:B------:R-:W-:-:S07]  /*0270*/  IMAD.MOV R11, RZ, RZ, -R11 ;  /* 0x000000ffff0b7224 */ /* 0x000fce00078e0a0b */
.L_x_7:
[----:B------:R-:W1:Y:S01]  /*0280*/  LDC.64 R14, c[0x0][0x380] ;  /* 0x0000e000ff0e7b82 */ /* 0x000e620000000a00 */
[----:B------:R-:W-:Y:S01]  /*0290*/  IADD3 R16, PT, PT, R24, 0x1, RZ ;  /* 0x0000000118107810 */ /* 0x000fe20007ffe0ff */
[----:B-1----:R-:W-:-:S04]  /*02a0*/  IMAD.WIDE R20, R23, 0x4, R14 ;  /* 0x0000000417147825 */ /* 0x002fc800078e020e */
[----:B------:R-:W-:Y:S02]  /*02b0*/  IMAD.WIDE R12, R16, 0x4, R14 ;  /* 0x00000004100c7825 */ /* 0x000fe400078e020e */
[----:B------:R-:W2:Y:S04]  /*02c0*/  LDG.E R20, desc[UR4][R20.64] ;  /* 0x0000000414147981 */ /* 0x000ea8000c1e1900 */
[----:B------:R-:W2:Y:S04]  /*02d0*/  LDG.E R17, desc[UR4][R12.64] ;  /* 0x000000040c117981 */ /* 0x000ea8000c1e1900 */
[----:B------:R-:W3:Y:S04]  /*02e0*/  LDG.E R18, desc[UR4][R12.64+0x4] ;  /* 0x000004040c127981 */ /* 0x000ee8000c1e1900 */
[----:B------:R-:W4:Y:S01]  /*02f0*/  LDG.E R25, desc[UR4][R12.64+0x8] ;  /* 0x000008040c197981 */ /* 0x000f22000c1e1900 */
[----:B--2---:R-:W-:-:S04]  /*0300*/  ISETP.GE.AND P0, PT, R17, R20, PT ;  /* 0x000000141100720c */ /* 0x004fc80003f06270 */
[----:B------:R-:W-:-:S05]  /*0310*/  SEL R23, R16, R23, !P0 ;  /* 0x0000001710177207 */ /* 0x000fca0004000000 */
[----:B------:R-:W-:-:S06]  /*0320*/  IMAD.WIDE R16, R23, 0x4, R14 ;  /* 0x0000000417107825 */ /* 0x000fcc00078e020e */
[----:B------:R-:W3:Y:S02]  /*0330*/  LDG.E R17, desc[UR4][R16.64] ;  /* 0x0000000410117981 */ /* 0x000ee4000c1e1900 */
[----:B---3--:R-:W-:-:S13]  /*0340*/  ISETP.GE.AND P0, PT, R18, R17, PT ;  /* 0x000000111200720c */ /* 0x008fda0003f06270 */
[----:B------:R-:W-:-:S04]  /*0350*/  @!P0 VIADD R23, R24, 0x2 ;  /* 0x0000000218178836 */ /* 0x000fc80000000000 */
[----:B------:R-:W-:-:S06]  /*0360*/  IMAD.WIDE R18, R23, 0x4, R14 ;  /* 0x0000000417127825 */ /* 0x000fcc00078e020e */
[----:B------:R-:W4:Y:S02]  /*0370*/  LDG.E R18, desc[UR4][R18.64] ;  /* 0x0000000412127981 */ /* 0x000f24000c1e1900 */
[----:B----4-:R-:W-:Y:S02]  /*0380*/  ISETP.GE.AND P0, PT, R25, R18, PT ;  /* 0x000000121900720c */ /* 0x010fe40003f06270 */
[----:B------:R-:W2:Y:S11]  /*0390*/  LDG.E R25, desc[UR4][R12.64+0xc] ;  /* 0x00000c040c197981 */ /* 0x000eb6000c1e1900 */
[----:B------:R-:W-:-:S04]  /*03a0*/  @!P0 VIADD R23, R24, 0x3 ;  /* 0x0000000318178836 */ /* 0x000fc80000000000 */
[----:B------:R-:W-:-:S06]  /*03b0*/  IMAD.WIDE R20, R23, 0x4, R14 ;  /* 0x0000000417147825 */ /* 0x000fcc00078e020e */
[----:B------:R-:W2:Y:S02]  /*03c0*/  LDG.E R20, desc[UR4][R20.64] ;  /* 0x0000000414147981 */ /* 0x000ea4000c1e1900 */
[----:B--2---:R-:W-:Y:S02]  /*03d0*/  ISETP.GE.AND P0, PT, R25, R20, PT ;  /* 0x000000141900720c */ /* 0x004fe40003f06270 */
[----:B------:R-:W2:Y:S11]  /*03e0*/  LDG.E R25, desc[UR4][R12.64+0x10] ;  /* 0x000010040c197981 */ /* 0x000eb6000c1e1900 */
[----:B------:R-:W-:-:S04]  /*03f0*/  @!P0 VIADD R23, R24, 0x4 ;  /* 0x0000000418178836 */ /* 0x000fc80000000000 */
[----:B------:R-:W-:-:S06]  /*0400*/  IMAD.WIDE R16, R23, 0x4, R14 ;  /* 0x0000000417107825 */ /* 0x000fcc00078e020e */
[----:B------:R-:W2:Y:S02]  /*0410*/  LDG.E R16, desc[UR4][R16.64] ;  /* 0x0000000410107981 */ /* 0x000ea4000c1e1900 */
[----:B--2---:R-:W-:Y:S02]  /*0420*/  ISETP.GE.AND P0, PT, R25, R16, PT ;  /* 0x000000101900720c */ /* 0x004fe40003f06270 */
[----:B------:R-:W2:Y:S11]  /*0430*/  LDG.E R25, desc[UR4][R12.64+0x14] ;  /* 0x000014040c197981 */ /* 0x000eb6000c1e1900 */
[----:B------:R-:W-:-:S05]  /*0440*/  @!P0 IADD3 R23, PT, PT, R24, 0x5, RZ ;  /* 0x0000000518178810 */ /* 0x000fca0007ffe0ff */
        /* <DEDUP_REMOVED lines=38> */
[----:B------:R-:W2:Y:S04]  /*06b0*/  LDG.E R25, desc[UR4][R12.64+0x34] ;  /* 0x000034040c197981 */ /* 0x000ea8000c1e1900 */
[----:B------:R-:W3:Y:S07]  /*06c0*/  LDG.E R20, desc[UR4][R12.64+0x3c] ;  /* 0x00003c040c147981 */ /* 0x000eee000c1e1900 */
        /* <DEDUP_REMOVED lines=8> */
[----:B--2---:R-:W-:-:S13]  /*0750*/  ISETP.GE.AND P0, PT, R25, R18, PT ;  /* 0x000000121900720c */ /* 0x004fda0003f06270 */
[----:B------:R-:W-:-:S04]  /*0760*/  @!P0 VIADD R23, R24, 0xf ;  /* 0x0000000f18178836 */ /* 0x000fc80000000000 */
[----:B------:R-:W-:-:S06]  /*0770*/  IMAD.WIDE R14, R23, 0x4, R14 ;  /* 0x00000004170e7825 */ /* 0x000fcc00078e020e */
[----:B------:R-:W3:Y:S01]  /*0780*/  LDG.E R15, desc[UR4][R14.64] ;  /* 0x000000040e0f7981 */ /* 0x000ee2000c1e1900 */
[----:B------:R-:W-:-:S05]  /*0790*/  VIADD R11, R11, 0x10 ;  /* 0x000000100b0b7836 */ /* 0x000fca0000000000 */
[----:B------:R-:W-:Y:S02]  /*07a0*/  ISETP.NE.AND P1, PT, R11, RZ, PT ;  /* 0x000000ff0b00720c */ /* 0x000fe40003f25270 */
[----:B------:R-:W-:Y:S02]  /*07b0*/  IADD3 R24, PT, PT, R24, 0x10, RZ ;  /* 0x0000001018187810 */ /* 0x000fe40007ffe0ff */
[----:B---3--:R-:W-:-:S04]  /*07c0*/  ISETP.GE.AND P0, PT, R20, R15, PT ;  /* 0x0000000f1400720c */ /* 0x008fc80003f06270 */
[----:B------:R-:W-:-:S05]  /*07d0*/  SEL R23, R24, R23, !P0 ;  /* 0x0000001718177207 */ /* 0x000fca0004000000 */
[----:B------:R-:W-:Y:S05]  /*07e0*/  @P1 BRA `(.L_x_7) ;  /* 0xfffffff800a41947 */ /* 0x000fea000383ffff */
[----:B------:R-:W-:Y:S05]  /*07f0*/  BSYNC.RECONVERGENT B3 ;  /* 0x0000000000037941 */ /* 0x000fea0003800200 */
.L_x_6:
[----:B------:R-:W-:-:S07]  /*0800*/  VIADD R18, R24, 0x1 ;  /* 0x0000000118127836 */ /* 0x000fce0000000000 */
.L_x_5:
[----:B------:R-:W-:Y:S05]  /*0810*/  BSYNC.RECONVERGENT B2 ;  /* 0x0000000000027941 */ /* 0x000fea0003800200 */
.L_x_4:
[----:B------:R-:W-:-:S13]  /*0820*/  LOP3.LUT P0, RZ, R22, 0xf, RZ, 0xc0, !PT ;  /* 0x0000000f16ff7812 */ /* 0x000fda000780c0ff */
[----:B------:R-:W-:Y:S05]  /*0830*/  @!P0 BRA `(.L_x_3) ;  /* 0x0000000400b88947 */ /* 0x000fea0003800000 */
[----:B------:R-:W-:Y:S01]  /*0840*/  LOP3.LUT R12, RZ, R8, RZ, 0x33, !PT ;  /* 0x00000008ff0c7212 */ /* 0x000fe200078e33ff */
[----:B------:R-:W-:Y:S04]  /*0850*/  BSSY.RECONVERGENT B2, `(.L_x_8) ;  /* 0x0000033000027945 */ /* 0x000fe80003800200 */
[----:B0-----:R-:W-:-:S05]  /*0860*/  IMAD.IADD R12, R5, 0x1, R12 ;  /* 0x00000001050c7824 */ /* 0x001fca00078e020c */
[----:B------:R-:W-:-:S04]  /*0870*/  LOP3.LUT R12, R12, 0xf, RZ, 0xc0, !PT ;  /* 0x0000000f0c0c7812 */ /* 0x000fc800078ec0ff */
[C---:B------:R-:W-:Y:S01]  /*0880*/  LOP3.LUT P0, RZ, R12.reuse, 0x7, RZ, 0xc0, !PT ;  /* 0x000000070cff7812 */ /* 0x040fe2000780c0ff */
[----:B------:R-:W-:-:S05]  /*0890*/  VIADD R11, R12, 0xffffffff ;  /* 0xffffffff0c0b7836 */ /* 0x000fca0000000000 */
[----:B------:R-:W-:-:S13]  /*08a0*/  ISETP.GE.U32.AND P1, PT, R11, 0x7, PT ;  /* 0x000000070b00780c */ /* 0x000fda0003f26070 */
[----:B------:R-:W-:Y:S05]  /*08b0*/  @!P1 BRA `(.L_x_9) ;  /* 0x0000000000b09947 */ /* 0x000fea0003800000 */
[----:B------:R-:W0:Y:S02]  /*08c0*/  LDC.64 R12, c[0x0][0x380] ;  /* 0x0000e000ff0c7b82 */ /* 0x000e240000000a00 */
[----:B0-----:R-:W-:-:S04]  /*08d0*/  IMAD.WIDE R14, R23, 0x4, R12 ;  /* 0x00000004170e7825 */ /* 0x001fc800078e020c */
[----:B------:R-:W-:Y:S02]  /*08e0*/  IMAD.WIDE R16, R18, 0x4, R12 ;  /* 0x0000000412107825 */ /* 0x000fe400078e020c */
[----:B------:R-:W2:Y:S04]  /*08f0*/  LDG.E R14, desc[UR4][R14.64] ;  /* 0x000000040e0e7981 */ /* 0x000ea8000c1e1900 */
[----:B------:R-:W2:Y:S04]  /*0900*/  LDG.E R11, desc[UR4][R16.64] ;  /* 0x00000004100b7981 */ /* 0x000ea8000c1e1900 */
[----:B------:R-:W3:Y:S01]  /*0910*/  LDG.E R19, desc[UR4][R16.64+0x4] ;  /* 0x0000040410137981 */ /* 0x000ee2000c1e1900 */
[----:B--2---:R-:W-:-:S04]  /*0920*/  ISETP.GE.AND P1, PT, R11, R14, PT ;  /* 0x0000000e0b00720c */ /* 0x004fc80003f26270 */
[----:B------:R-:W-:-:S05]  /*0930*/  SEL R11, R18, R23, !P1 ;  /* 0x00000017120b7207 */ /* 0x000fca0004800000 */
[----:B------:R-:W-:-:S06]  /*0940*/  IMAD.WIDE R20, R11, 0x4, R12 ;  /* 0x000000040b147825 */ /* 0x000fcc00078e020c */
[----:B------:R-:W3:Y:S02]  /*0950*/  LDG.E R20, desc[UR4][R20.64] ;  /* 0x0000000414147981 */ /* 0x000ee4000c1e1900 */
[----:B---3--:R-:W-:Y:S02]  /*0960*/  ISETP.GE.AND P1, PT, R19, R20, PT ;  /* 0x000000141300720c */ /* 0x008fe40003f26270 */
        /* <DEDUP_REMOVED lines=30> */
[C---:B------:R-:W-:Y:S01]  /*0b50*/  @!P1 VIADD R11, R18.reuse, 0x7 ;  /* 0x00000007120b9836 */ /* 0x040fe20000000000 */
[----:B------:R-:W-:-:S03]  /*0b60*/  IADD3 R18, PT, PT, R18, 0x8, RZ ;  /* 0x0000000812127810 */ /* 0x000fc60007ffe0ff */
[----:B------:R-:W-:-:S07]  /*0b70*/  IMAD.MOV.U32 R23, RZ, RZ, R11 ;  /* 0x000000ffff177224 */ /* 0x000fce00078e000b */
.L_x_9:
[----:B------:R-:W-:Y:S05]  /*0b80*/  BSYNC.RECONVERGENT B2 ;  /* 0x0000000000027941 */ /* 0x000fea0003800200 */
.L_x_8:
[----:B------:R-:W-:Y:S05]  /*0b90*/  @!P0 BRA `(.L_x_3) ;  /* 0x0000000000e08947 */ /* 0x000fea0003800000 */
[----:B------:R-:W-:Y:S01]  /*0ba0*/  LOP3.LUT R12, RZ, R6, RZ, 0x33, !PT ;  /* 0x00000006ff0c7212 */ /* 0x000fe200078e33ff */
[----:B------:R-:W-:Y:S04]  /*0bb0*/  BSSY.RECONVERGENT B2, `(.L_x_10) ;  /* 0x0000021000027945 */ /* 0x000fe80003800200 */
[----:B------:R-:W-:-:S05]  /*0bc0*/  IMAD.IADD R12, R5, 0x1, R12 ;  /* 0x00000001050c7824 */ /* 0x000fca00078e020c */
[----:B------:R-:W-:-:S04]  /*0bd0*/  LOP3.LUT R12, R12, 0xffff, RZ, 0xc0, !PT ;  /* 0x0000ffff0c0c7812 */ /* 0x000fc800078ec0ff */
[----:B------:R-:W-:-:S04]  /*0be0*/  LOP3.LUT R11, R12, 0x7, RZ, 0xc0, !PT ;  /* 0x000000070c0b7812 */ /* 0x000fc800078ec0ff */
[----:B------:R-:W-:Y:S02]  /*0bf0*/  IADD3 R13, PT, PT, R11, -0x1, RZ ;  /* 0xffffffff0b0d7810 */ /* 0x000fe40007ffe0ff */
[----:B------:R-:W-:Y:S02]  /*0c00*/  LOP3.LUT R11, R12, 0x3, RZ, 0xc0, !PT ;  /* 0x000000030c0b7812 */ /* 0x000fe400078ec0ff */
[----:B------:R-:W-:Y:S02]  /*0c10*/  ISETP.GE.U32.AND P1, PT, R13, 0x3, PT ;  /* 0x000000030d00780c */ /* 0x000fe40003f26070 */
[----:B------:R-:W-:-:S11]  /*0c20*/  ISETP.NE.AND P0, PT, R11, RZ, PT ;  /* 0x000000ff0b00720c */ /* 0x000fd60003f05270 */
[----:B------:R-:W-:Y:S05]  /*0c30*/  @!P1 BRA `(.L_x_11) ;  /* 0x0000000000609947 */ /* 0x000fea0003800000 */
[----:B------:R-:W0:Y:S02]  /*0c40*/  LDC.64 R12, c[0x0][0x380] ;  /* 0x0000e000ff0c7b82 */ /* 0x000e240000000a00 */
[----:B0-----:R-:W-:-:S04]  /*0c50*/  IMAD.WIDE R14, R23, 0x4, R12 ;  /* 0x00000004170e7825 */ /* 0x001fc800078e020c */
[----:B------:R-:W-:Y:S02]  /*0c60*/  IMAD.WIDE R16, R18, 0x4, R12 ;  /* 0x0000000412107825 */ /* 0x000fe400078e020c */
[----:B------:R-:W2:Y:S04]  /*0c70*/  LDG.E R14, desc[UR4][R14.64] ;  /* 0x000000040e0e7981 */ /* 0x000ea8000c1e1900 */
[----:B------:R-:W2:Y:S04]  /*0c80*/  LDG.E R19, desc[UR4][R16.64] ;  /* 0x0000000410137981 */ /* 0x000ea8000c1e1900 */
[----:B------:R-:W3:Y:S04]  /*0c90*/  LDG.E R20, desc[UR4][R16.64+0x4] ;  /* 0x0000040410147981 */ /* 0x000ee8000c1e1900 */
[----:B------:R-:W4:Y:S01]  /*0ca0*/  LDG.E R24, desc[UR4][R16.64+0x8] ;  /* 0x0000080410187981 */ /* 0x000f22000c1e1900 */
[----:B--2---:R-:W-:-:S03]  /*0cb0*/  ISETP.GE.AND P1, PT, R19, R14, PT ;  /* 0x0000000e1300720c */ /* 0x004fc60003f26270 */
[----:B------:R-:W2:Y:S01]  /*0cc0*/  LDG.E R14, desc[UR4][R16.64+0xc] ;  /* 0x00000c04100e7981 */ /* 0x000ea2000c1e1900 */
[----:B------:R-:W-:-:S05]  /*0cd0*/  SEL R19, R18, R23, !P1 ;  /* 0x0000001712137207 */ /* 0x000fca0004800000 */
[----:B------:R-:W-:-:S06]  /*0ce0*/  IMAD.WIDE R22, R19, 0x4, R12 ;  /* 0x0000000413167825 */ /* 0x000fcc00078e020c */
[----:B------:R-:W3:Y:S02]  /*0cf0*/  LDG.E R23, desc[UR4][R22.64] ;  /* 0x0000000416177981 */ /* 0x000ee4000c1e1900 */
[----:B---3--:R-:W-:-:S13]  /*0d00*/  ISETP.GE.AND P1, PT, R20, R23, PT ;  /* 0x000000171400720c */ /* 0x008fda0003f26270 */
[----:B------:R-:W-:-:S04]  /*0d10*/  @!P1 VIADD R19, R18, 0x1 ;  /* 0x0000000112139836 */ /* 0x000fc80000000000 */
[----:B------:R-:W-:-:S06]  /*0d20*/  IMAD.WIDE R20, R19, 0x4, R12 ;  /* 0x0000000413147825 */ /* 0x000fcc00078e020c */
[----:B------:R-:W4:Y:S02]  /*0d30*/  LDG.E R21, desc[UR4][R20.64] ;  /* 0x0000000414157981 */ /* 0x000f24000c1e1900 */
[----:B----4-:R-:W-:-:S13]  /*0d40*/  ISETP.GE.AND P1, PT, R24, R21, PT ;  /* 0x000000151800720c */ /* 0x010fda0003f26270 */
[----:B------:R-:W-:-:S04]  /*0d50*/  @!P1 VIADD R19, R18, 0x2 ;  /* 0x0000000212139836 */ /* 0x000fc80000000000 */
[----:B------:R-:W-:-:S06]  /*0d60*/  IMAD.WIDE R12, R19, 0x4, R12 ;  /* 0x00000004130c7825 */ /* 0x000fcc00078e020c */
[----:B------:R-:W2:Y:S02]  /*0d70*/  LDG.E R13, desc[UR4][R12.64] ;  /* 0x000000040c0d7981 */ /* 0x000ea4000c1e1900 */
[----:B--2---:R-:W-:-:S13]  /*0d80*/  ISETP.GE.AND P1, PT, R14, R13, PT ;  /* 0x0000000d0e00720c */ /* 0x004fda0003f26270 */
[C---:B------:R-:W-:Y:S01]  /*0d90*/  @!P1 IADD3 R19, PT, PT, R18.reuse, 0x3, RZ ;  /* 0x0000000312139810 */ /* 0x040fe20007ffe0ff */
[----:B------:R-:W-:-:S04]  /*0da0*/  VIADD R18, R18, 0x4 ;  /* 0x0000000412127836 */ /* 0x000fc80000000000 */
[----:B------:R-:W-:-:S07]  /*0db0*/  IMAD.MOV.U32 R23, RZ, RZ, R19 ;  /* 0x000000ffff177224 */ /* 0x000fce00078e0013 */
.L_x_11:
[----:B------:R-:W-:Y:S05]  /*0dc0*/  BSYNC.RECONVERGENT B2 ;  /* 0x0000000000027941 */ /* 0x000fea0003800200 */
.L_x_10:
[----:B------:R-:W-:Y:S05]  /*0dd0*/  @!P0 BRA `(.L_x_3) ;  /* 0x0000000000508947 */ /* 0x000fea0003800000 */
[----:B------:R-:W0:Y:S02]  /*0de0*/  LDC.64 R14, c[0x0][0x380] ;  /* 0x0000e000ff0e7b82 */ /* 0x000e240000000a00 */
[----:B0-----:R-:W-:-:S04]  /*0df0*/  IMAD.WIDE R16, R23, 0x4, R14 ;  /* 0x0000000417107825 */ /* 0x001fc800078e020e */
[----:B------:R-:W-:Y:S02]  /*0e00*/  IMAD.WIDE R12, R18, 0x4, R14 ;  /* 0x00000004120c7825 */ /* 0x000fe400078e020e */
[----:B------:R-:W2:Y:S04]  /*0e10*/  LDG.E R16, desc[UR4][R16.64] ;  /* 0x0000000410107981 */ /* 0x000ea8000c1e1900 */
[----:B------:R-:W2:Y:S01]  /*0e20*/  LDG.E R19, desc[UR4][R12.64] ;  /* 0x000000040c137981 */ /* 0x000ea2000c1e1900 */
[----:B------:R-:W-:Y:S02]  /*0e30*/  ISETP.NE.AND P1, PT, R11, 0x1, PT ;  /* 0x000000010b00780c */ /* 0x000fe40003f25270 */
[----:B--2---:R-:W-:-:S04]  /*0e40*/  ISETP.GE.AND P0, PT, R19, R16, PT ;  /* 0x000000101300720c */ /* 0x004fc80003f06270 */
[----:B------:R-:W-:-:S07]  /*0e50*/  SEL R23, R18, R23, !P0 ;  /* 0x0000001712177207 */ /* 0x000fce0004000000 */
[----:B------:R-:W-:Y:S05]  /*0e60*/  @!P1 BRA `(.L_x_3) ;  /* 0x00000000002c9947 */ /* 0x000fea0003800000 */
[----:B------:R-:W-:Y:S01]  /*0e70*/  IMAD.WIDE R16, R23, 0x4, R14 ;  /* 0x0000000417107825 */ /* 0x000fe200078e020e */
[----:B------:R-:W2:Y:S05]  /*0e80*/  LDG.E R19, desc[UR4][R12.64+0x4] ;  /* 0x000004040c137981 */ /* 0x000eaa000c1e1900 */
[----:B------:R-:W2:Y:S01]  /*0e90*/  LDG.E R16, desc[UR4][R16.64] ;  /* 0x0000000410107981 */ /* 0x000ea2000c1e1900 */
[----:B------:R-:W-:-:S13]  /*0ea0*/  ISETP.NE.AND P1, PT, R11, 0x2, PT ;  /* 0x000000020b00780c */ /* 0x000fda0003f25270 */
[----:B------:R-:W3:Y:S01]  /*0eb0*/  @P1 LDG.E R11, desc[UR4][R12.64+0x8] ;  /* 0x000008040c0b1981 */ /* 0x000ee2000c1e1900 */
[----:B--2---:R-:W-:-:S13]  /*0ec0*/  ISETP.GE.AND P0, PT, R19, R16, PT ;  /* 0x000000101300720c */ /* 0x004fda0003f06270 */
[----:B------:R-:W-:-:S05]  /*0ed0*/  @!P0 IADD3 R23, PT, PT, R18, 0x1, RZ ;  /* 0x0000000112178810 */ /* 0x000fca0007ffe0ff */
[----:B------:R-:W-:-:S06]  /*0ee0*/  @P1 IMAD.WIDE R14, R23, 0x4, R14 ;  /* 0x00000004170e1825 */ /* 0x000fcc00078e020e */
[----:B------:R-:W3:Y:S02]  /*0ef0*/  @P1 LDG.E R14, desc[UR4][R14.64] ;  /* 0x000000040e0e1981 */ /* 0x000ee4000c1e1900 */
[----:B---3--:R-:W-:-:S13]  /*0f00*/  ISETP.GE.OR P0, PT, R11, R14, !P1 ;  /* 0x0000000e0b00720c */ /* 0x008fda0004f06670 */
[----:B------:R-:W-:-:S07]  /*0f10*/  @!P0 VIADD R23, R18, 0x2 ;  /* 0x0000000212178836 */ /* 0x000fce0000000000 */
.L_x_3:
[----:B------:R-:W-:Y:S05]  /*0f20*/  BSYNC.RECONVERGENT B0 ;  /* 0x0000000000007941 */ /* 0x000fea0003800200 */
.L_x_2:
[----:B------:R-:W1:Y:S02]  /*0f30*/  LDC.64 R14, c[0x0][0x380] ;  /* 0x0000e000ff0e7b82 */ /* 0x000e640000000a00 */
[----:B-1----:R-:W-:-:S04]  /*0f40*/  IMAD.WIDE R12, R23, 0x4, R14 ;  /* 0x00000004170c7825 */ /* 0x002fc800078e020e */
[----:B------:R-:W-:Y:S01]  /*0f50*/  IMAD.WIDE R10, R10, 0x4, R14 ;  /* 0x000000040a0a7825 */ /* 0x000fe200078e020e */
[----:B------:R-:W2:Y:S04]  /*0f60*/  LDG.E R17, desc[UR4][R12.64] ;  /* 0x000000040c117981 */ /* 0x000ea8000c1e1900 */
[----:B------:R-:W3:Y:S01]  /*0f70*/  LDG.E R15, desc[UR4][R10.64] ;  /* 0x000000040a0f7981 */ /* 0x000ee2000c1e1900 */
[----:B------:R-:W-:Y:S01]  /*0f80*/  ISETP.NE.AND P0, PT, R9, R4, PT ;  /* 0x000000040900720c */ /* 0x000fe20003f05270 */
[----:B------:R-:W-:Y:S01]  /*0f90*/  VIADD R8, R8, 0x1 ;  /* 0x0000000108087836 */ /* 0x000fe20000000000 */
[----:B------:R-:W-:Y:S01]  /*0fa0*/  IADD3 R6, PT, PT, R6, 0x1, RZ ;  /* 0x0000000106067810 */ /* 0x000fe20007ffe0ff */
[----:B------:R-:W-:Y:S01]  /*0fb0*/  VIADD R7, R7, 0x1 ;  /* 0x0000000107077836 */ /* 0x000fe20000000000 */
[----:B--2---:R1:W-:Y:S04]  /*0fc0*/  STG.E desc[UR4][R10.64], R17 ;  /* 0x000000110a007986 */ /* 0x0043e8000c101904 */
[----:B---3--:R1:W-:Y:S05]  /*0fd0*/  STG.E desc[UR4][R12.64], R15 ;  /* 0x0000000f0c007986 */ /* 0x0083ea000c101904 */
[----:B------:R-:W-:Y:S05]  /*0fe0*/  @P0 BRA `(.L_x_12) ;  /* 0xfffffff000500947 */ /* 0x000fea000383ffff */
.L_x_1:
[----:B------:R-:W-:Y:S05]  /*0ff0*/  BSYNC.RECONVERGENT B1 ;  /* 0x0000000000017941 */ /* 0x000fea0003800200 */
.L_x_0:
[----:B------:R-:W-:-:S13]  /*1000*/  ISETP.GE.AND P0, PT, R0, 0x1, PT ;  /* 0x000000010000780c */ /* 0x000fda0003f06270 */
[----:B------:R-:W-:Y:S05]  /*1010*/  @!P0 EXIT ;  /* 0x000000000000894d */ /* 0x000fea0003800000 */
[C---:B------:R-:W-:Y:S01]  /*1020*/  VIADDMNMX R0, R3.reuse, 0x1, R2, !PT ;  /* 0x0000000103007846 */ /* 0x040fe20007800102 */
[----:B------:R-:W-:Y:S03]  /*1030*/  BSSY.RECONVERGENT B0, `(.L_x_13) ;  /* 0x000001c000007945 */ /* 0x000fe60003800200 */
[----:B0-----:R-:W-:Y:S01]  /*1040*/  IADD3 R5, PT, PT, R3, -R0, RZ ;  /* 0x8000000003057210 */ /* 0x001fe20007ffe0ff */
[----:B------:R-:W-:-:S03]  /*1050*/  IMAD.IADD R4, R0, 0x1, -R3 ;  /* 0x0000000100047824 */ /* 0x000fc600078e0a03 */
[----:B------:R-:W-:Y:S02]  /*1060*/  ISETP.GT.U32.AND P0, PT, R5, -0x4, PT ;  /* 0xfffffffc0500780c */ /* 0x000fe40003f04070 */
[----:B------:R-:W-:-:S13]  /*1070*/  LOP3.LUT P1, R0, R4, 0x3, RZ, 0xc0, !PT ;  /* 0x0000000304007812 */ /* 0x000fda000782c0ff */
[----:B------:R-:W-:Y:S05]  /*1080*/  @!P1 BRA `(.L_x_14) ;  /* 0x0000000000589947 */ /* 0x000fea0003800000 */
[----:B------:R-:W0:Y:S08]  /*1090*/  LDC.64 R6, c[0x0][0x380] ;  /* 0x0000e000ff067b82 */ /* 0x000e300000000a00 */
[----:B------:R-:W2:Y:S01]  /*10a0*/  LDC.64 R4, c[0x0][0x388] ;  /* 0x0000e200ff047b82 */ /* 0x000ea20000000a00 */
[----:B0-----:R-:W-:-:S05]  /*10b0*/  IMAD.WIDE.U32 R6, R3, 0x4, R6 ;  /* 0x0000000403067825 */ /* 0x001fca00078e0006 */
[----:B------:R-:W-:Y:S01]  /*10c0*/  MOV R9, R7 ;  /* 0x0000000700097202 */ /* 0x000fe20000000f00 */
[----:B--2---:R-:W-:-:S04]  /*10d0*/  IMAD.WIDE.U32 R4, R3, 0x4, R4 ;  /* 0x0000000403047825 */ /* 0x004fc800078e0004 */
[----:B------:R-:W-:Y:S02]  /*10e0*/  IMAD.IADD R3, R3, 0x1, R0 ;  /* 0x0000000103037824 */ /* 0x000fe400078e0200 */
[----:B------:R-:W-:Y:S02]  /*10f0*/  IMAD.MOV.U32 R8, RZ, RZ, R4 ;  /* 0x000000ffff087224 */ /* 0x000fe400078e0004 */
[----:B-1----:R-:W-:Y:S02]  /*1100*/  IMAD.MOV.U32 R11, RZ, RZ, R5 ;  /* 0x000000ffff0b7224 */ /* 0x002fe400078e0005 */
[----:B------:R-:W-:-:S07]  /*1110*/  IMAD.MOV R0, RZ, RZ, -R0 ;  /* 0x000000ffff007224 */ /* 0x000fce00078e0a00 */
.L_x_15:
[----:B0-----:R-:W-:Y:S01]  /*1120*/  MOV R4, R6 ;  /* 0x0000000600047202 */ /* 0x001fe20000000f00 */
[----:B------:R-:W-:-:S05]  /*1130*/  IMAD.MOV.U32 R5, RZ, RZ, R9 ;  /* 0x000000ffff057224 */ /* 0x000fca00078e0009 */
[----:B------:R0:W2:Y:S01]  /*1140*/  LDG.E R7, desc[UR4][R4.64] ;  /* 0x0000000404077981 */ /* 0x0000a2000c1e1900 */
[----:B------:R-:W-:Y:S01]  /*1150*/  VIADD R0, R0, 0x1 ;  /* 0x0000000100007836 */ /* 0x000fe20000000000 */
[----:B------:R-:W-:-:S04]  /*1160*/  IADD3 R6, P3, PT, R6, 0x4, RZ ;  /* 0x0000000406067810 */ /* 0x000fc80007f7e0ff */
[----:B------:R-:W-:Y:S02]  /*1170*/  ISETP.NE.AND P1, PT, R0, RZ, PT ;  /* 0x000000ff0000720c */ /* 0x000fe40003f25270 */
[----:B------:R-:W-:Y:S01]  /*1180*/  IADD3.X R9, PT, PT, RZ, R9, RZ, P3, !PT ;  /* 0x00000009ff097210 */ /* 0x000fe20001ffe4ff */
[----:B0-----:R-:W-:Y:S01]  /*1190*/  IMAD.MOV.U32 R4, RZ, RZ, R8 ;  /* 0x000000ffff047224 */ /* 0x001fe200078e0008 */
[----:B------:R-:W-:Y:S02]  /*11a0*/  MOV R5, R11 ;  /* 0x0000000b00057202 */ /* 0x000fe40000000f00 */
[----:B------:R-:W-:-:S05]  /*11b0*/  IADD3 R8, P2, PT, R8, 0x4, RZ ;  /* 0x0000000408087810 */ /* 0x000fca0007f5e0ff */
[----:B------:R-:W-:Y:S01]  /*11c0*/  IMAD.X R11, RZ, RZ, R11, P2 ;  /* 0x000000ffff0b7224 */ /* 0x000fe200010e060b */
[----:B--2---:R0:W-:Y:S01]  /*11d0*/  STG.E desc[UR4][R4.64], R7 ;  /* 0x0000000704007986 */ /* 0x0041e2000c101904 */
[----:B------:R-:W-:Y:S06]  /*11e0*/  @P1 BRA `(.L_x_15) ;  /* 0xfffffffc00cc1947 */ /* 0x000fec000383ffff */
.L_x_14:
[----:B------:R-:W-:Y:S05]  /*11f0*/  BSYNC.RECONVERGENT B0 ;  /* 0x0000000000007941 */ /* 0x000fea0003800200 */
.L_x_13:
[----:B------:R-:W-:Y:S05]  /*1200*/  @P0 EXIT ;  /* 0x000000000000094d */ /* 0x000fea0003800000 */
[----:B------:R-:W2:Y:S01]  /*1210*/  LDCU.128 UR8, c[0x0][0x380] ;  /* 0x00007000ff0877ac */ /* 0x000ea20008000c00 */
[----:B------:R-:W-:Y:S01]  /*1220*/  IADD3 R0, PT, PT, R2, -R3, RZ ;  /* 0x8000000302007210 */ /* 0x000fe20007ffe0ff */
[----:B------:R-:W-:Y:S01]  /*1230*/  IMAD.MOV.U32 R6, RZ, RZ, 0x8 ;  /* 0x00000008ff067424 */ /* 0x000fe200078e00ff */
[----:B------:R-:W-:Y:S01]  /*1240*/  BSSY.RECONVERGENT B0, `(.L_x_16) ;  /* 0x0000037000007945 */ /* 0x000fe20003800200 */
[----:B0-----:R-:W-:Y:S01]  /*1250*/  IMAD.MOV.U32 R7, RZ, RZ, 0x0 ;  /* 0x00000000ff077424 */ /* 0x001fe200078e00ff */
[----:B------:R-:W-:Y:S01]  /*1260*/  ISETP.GT.AND P1, PT, R0, 0xc, PT ;  /* 0x0000000c0000780c */ /* 0x000fe20003f24270 */
[----:B------:R-:W-:-:S03]  /*1270*/  IMAD.WIDE.U32 R6, R3, 0x4, R6 ;  /* 0x0000000403067825 */ /* 0x000fc600078e0006 */
[C---:B--2---:R-:W-:Y:S02]  /*1280*/  IADD3 R4, P0, PT, R6.reuse, UR10, RZ ;  /* 0x0000000a06047c10 */ /* 0x044fe4000ff1e0ff */
[----:B------:R-:W-:Y:S02]  /*1290*/  IADD3 R6, P2, PT, R6, UR8, RZ ;  /* 0x0000000806067c10 */ /* 0x000fe4000ff5e0ff */
[C---:B------:R-:W-:Y:S02]  /*12a0*/  IADD3.X R5, PT, PT, R7.reuse, UR11, RZ, P0, !PT ;  /* 0x0000000b07057c10 */ /* 0x040fe400087fe4ff */
[----:B------:R-:W-:Y:S02]  /*12b0*/  IADD3.X R7, PT, PT, R7, UR9, RZ, P2, !PT ;  /* 0x0000000907077c10 */ /* 0x000fe400097fe4ff */
[----:B------:R-:W-:Y:S01]  /*12c0*/  PLOP3.LUT P0, PT, PT, PT, PT, 0x80, 0x8 ;  /* 0x000000000008781c */ /* 0x000fe20003f0f070 */
[----:B------:R-:W-:-:S12]  /*12d0*/  @!P1 BRA `(.L_x_17) ;  /* 0x0000000000b49947 */ /* 0x000fd80003800000 */
[----:B------:R-:W-:Y:S01]  /*12e0*/  PLOP3.LUT P0, PT, PT, PT, PT, 0x8, 0x80 ;  /* 0x000000000080781c */ /* 0x000fe20003f0e170 */
[----:B------:R-:W-:-:S12]  /*12f0*/  VIADD R0, R2, 0xfffffff4 ;  /* 0xfffffff402007836 */ /* 0x000fd80000000000 */
.L_x_18:
[----:B------:R-:W2:Y:S04]  /*1300*/  LDG.E R9, desc[UR4][R6.64+-0x8] ;  /* 0xfffff80406097981 */ /* 0x000ea8000c1e1900 */
[----:B--2---:R0:W-:Y:S04]  /*1310*/  STG.E desc[UR4][R4.64+-0x8], R9 ;  /* 0xfffff80904007986 */ /* 0x0041e8000c101904 */
[----:B-1----:R-:W2:Y:S04]  /*1320*/  LDG.E R11, desc[UR4][R6.64+-0x4] ;  /* 0xfffffc04060b7981 */ /* 0x002ea8000c1e1900 */
[----:B--2---:R1:W-:Y:S04]  /*1330*/  STG.E desc[UR4][R4.64+-0x4], R11 ;  /* 0xfffffc0b04007986 */ /* 0x0043e8000c101904 */
[----:B------:R-:W2:Y:S04]  /*1340*/  LDG.E R13, desc[UR4][R6.64] ;  /* 0x00000004060d7981 */ /* 0x000ea8000c1e1900 */
[----:B--2---:R2:W-:Y:S04]  /*1350*/  STG.E desc[UR4][R4.64], R13 ;  /* 0x0000000d04007986 */ /* 0x0045e8000c101904 */
[----:B------:R-:W3:Y:S04]  /*1360*/  LDG.E R15, desc[UR4][R6.64+0x4] ;  /* 0x00000404060f7981 */ /* 0x000ee8000c1e1900 */
[----:B---3--:R3:W-:Y:S04]  /*1370*/  STG.E desc[UR4][R4.64+0x4], R15 ;  /* 0x0000040f04007986 */ /* 0x0087e8000c101904 */
[----:B------:R-:W4:Y:S04]  /*1380*/  LDG.E R17, desc[UR4][R6.64+0x8] ;  /* 0x0000080406117981 */ /* 0x000f28000c1e1900 */
[----:B----4-:R4:W-:Y:S04]  /*1390*/  STG.E desc[UR4][R4.64+0x8], R17 ;  /* 0x0000081104007986 */ /* 0x0109e8000c101904 */
[----:B------:R-:W5:Y:S04]  /*13a0*/  LDG.E R19, desc[UR4][R6.64+0xc] ;  /* 0x00000c0406137981 */ /* 0x000f68000c1e1900 */
[----:B-----5:R5:W-:Y:S04]  /*13b0*/  STG.E desc[UR4][R4.64+0xc], R19 ;  /* 0x00000c1304007986 */ /* 0x020be8000c101904 */
[----:B0-----:R-:W2:Y:S04]  /*13c0*/  LDG.E R9, desc[UR4][R6.64+0x10] ;  /* 0x0000100406097981 */ /* 0x001ea8000c1e1900 */
[----:B--2---:R0:W-:Y:S04]  /*13d0*/  STG.E desc[UR4][R4.64+0x10], R9 ;  /* 0x0000100904007986 */ /* 0x0041e8000c101904 */
[----:B-1----:R-:W2:Y:S04]  /*13e0*/  LDG.E R11, desc[UR4][R6.64+0x14] ;  /* 0x00001404060b7981 */ /* 0x002ea8000c1e1900 */
[----:B--2---:R1:W-:Y:S04]  /*13f0*/  STG.E desc[UR4][R4.64+0x14], R11 ;  /* 0x0000140b04007986 */ /* 0x0043e8000c101904 */
[----:B------:R-:W2:Y:S04]  /*1400*/  LDG.E R13, desc[UR4][R6.64+0x18] ;  /* 0x00001804060d7981 */ /* 0x000ea8000c1e1900 */
[----:B--2---:R2:W-:Y:S04]  /*1410*/  STG.E desc[UR4][R4.64+0x18], R13 ;  /* 0x0000180d04007986 */ /* 0x0045e8000c101904 */
[----:B---3--:R-:W3:Y:S04]  /*1420*/  LDG.E R15, desc[UR4][R6.64+0x1c] ;  /* 0x00001c04060f7981 */ /* 0x008ee8000c1e1900 */
[----:B---3--:R3:W-:Y:S04]  /*1430*/  STG.E desc[UR4][R4.64+0x1c], R15 ;  /* 0x00001c0f04007986 */ /* 0x0087e8000c101904 */
[----:B----4-:R-:W4:Y:S04]  /*1440*/  LDG.E R17, desc[UR4][R6.64+0x20] ;  /* 0x0000200406117981 */ /* 0x010f28000c1e1900 */
[----:B----4-:R4:W-:Y:S04]  /*1450*/  STG.E desc[UR4][R4.64+0x20], R17 ;  /* 0x0000201104007986 */ /* 0x0109e8000c101904 */
[----:B-----5:R-:W5:Y:S04]  /*1460*/  LDG.E R19, desc[UR4][R6.64+0x24] ;  /* 0x0000240406137981 */ /* 0x020f68000c1e1900 */
[----:B-----5:R-:W-:Y:S04]  /*1470*/  STG.E desc[UR4][R4.64+0x24], R19 ;  /* 0x0000241304007986 */ /* 0x020fe8000c101904 */
[----:B0-----:R-:W5:Y:S04]  /*1480*/  LDG.E R9, desc[UR4][R6.64+0x28] ;  /* 0x0000280406097981 */ /* 0x001f68000c1e1900 */
[----:B-----5:R0:W-:Y:S04]  /*1490*/  STG.E desc[UR4][R4.64+0x28], R9 ;  /* 0x0000280904007986 */ /* 0x0201e8000c101904 */
[----:B-1----:R-:W5:Y:S04]  /*14a0*/  LDG.E R11, desc[UR4][R6.64+0x2c] ;  /* 0x00002c04060b7981 */ /* 0x002f68000c1e1900 */
[----:B-----5:R-:W-:Y:S04]  /*14b0*/  STG.E desc[UR4][R4.64+0x2c], R11 ;  /* 0x00002c0b04007986 */ /* 0x020fe8000c101904 */
[----:B--2---:R-:W2:Y:S01]  /*14c0*/  LDG.E R13, desc[UR4][R6.64+0x30] ;  /* 0x00003004060d7981 */ /* 0x004ea2000c1e1900 */
[----:B------:R-:W-:-:S05]  /*14d0*/  VIADD R3, R3, 0x10 ;  /* 0x0000001003037836 */ /* 0x000fca0000000000 */
[----:B------:R-:W-:Y:S01]  /*14e0*/  ISETP.GE.AND P1, PT, R3, R0, PT ;  /* 0x000000000300720c */ /* 0x000fe20003f26270 */
[----:B--2---:R-:W-:Y:S04]  /*14f0*/  STG.E desc[UR4][R4.64+0x30], R13 ;  /* 0x0000300d04007986 */ /* 0x004fe8000c101904 */
[----:B---3--:R1:W2:Y:S01]  /*1500*/  LDG.E R15, desc[UR4][R6.64+0x34] ;  /* 0x00003404060f7981 */ /* 0x0082a2000c1e1900 */
[----:B------:R-:W-:Y:S02]  /*1510*/  IADD3 R10, P2, PT, R4, 0x40, RZ ;  /* 0x00000040040a7810 */ /* 0x000fe40007f5e0ff */
[----:B------:R-:W-:-:S03]  /*1520*/  IADD3 R8, P3, PT, R6, 0x40, RZ ;  /* 0x0000004006087810 */ /* 0x000fc60007f7e0ff */
[----:B----4-:R-:W-:Y:S01]  /*1530*/  IMAD.X R17, RZ, RZ, R5, P2 ;  /* 0x000000ffff117224 */ /* 0x010fe200010e0605 */
[----:B0-----:R-:W-:Y:S01]  /*1540*/  IADD3.X R9, PT, PT, RZ, R7, RZ, P3, !PT ;  /* 0x00000007ff097210 */ /* 0x001fe20001ffe4ff */
[----:B-1----:R-:W-:-:S03]  /*1550*/  IMAD.MOV.U32 R6, RZ, RZ, R8 ;  /* 0x000000ffff067224 */ /* 0x002fc600078e0008 */
[----:B------:R-:W-:Y:S01]  /*1560*/  MOV R7, R9 ;  /* 0x0000000900077202 */ /* 0x000fe20000000f00 */
[----:B--2---:R0:W-:Y:S02]  /*1570*/  STG.E desc[UR4][R4.64+0x34], R15 ;  /* 0x0000340f04007986 */ /* 0x0041e4000c101904 */
[----:B0-----:R-:W-:Y:S02]  /*1580*/  IMAD.MOV.U32 R4, RZ, RZ, R10 ;  /* 0x000000ffff047224 */ /* 0x001fe400078e000a */
[----:B------:R-:W-:Y:S01]  /*1590*/  IMAD.MOV.U32 R5, RZ, RZ, R17 ;  /* 0x000000ffff057224 */ /* 0x000fe200078e0011 */
[----:B------:R-:W-:Y:S06]  /*15a0*/  @!P1 BRA `(.L_x_18) ;  /* 0xfffffffc00549947 */ /* 0x000fec000383ffff */
.L_x_17:
[----:B------:R-:W-:Y:S05]  /*15b0*/  BSYNC.RECONVERGENT B0 ;  /* 0x0000000000007941 */ /* 0x000fea0003800200 */
.L_x_16:
[----:B------:R-:W-:Y:S01]  /*15c0*/  IADD3 R0, PT, PT, R2, -R3, RZ ;  /* 0x8000000302007210 */ /* 0x000fe20007ffe0ff */
[----:B------:R-:W-:Y:S03]  /*15d0*/  BSSY.RECONVERGENT B0, `(.L_x_19) ;  /* 0x000001d000007945 */ /* 0x000fe60003800200 */
[----:B------:R-:W-:-:S13]  /*15e0*/  ISETP.GT.AND P1, PT, R0, 0x4, PT ;  /* 0x000000040000780c */ /* 0x000fda0003f24270 */
[----:B------:R-:W-:Y:S05]  /*15f0*/  @!P1 BRA `(.L_x_20) ;  /* 0x0000000000689947 */ /* 0x000fea0003800000 */
[----:B------:R-:W2:Y:S04]  /*1600*/  LDG.E R9, desc[UR4][R6.64+-0x8] ;  /* 0xfffff80406097981 */ /* 0x000ea8000c1e1900 */
[----:B--2---:R0:W-:Y:S04]  /*1610*/  STG.E desc[UR4][R4.64+-0x8], R9 ;  /* 0xfffff80904007986 */ /* 0x0041e8000c101904 */
[----:B-1----:R-:W2:Y:S04]  /*1620*/  LDG.E R11, desc[UR4][R6.64+-0x4] ;  /* 0xfffffc04060b7981 */ /* 0x002ea8000c1e1900 */
[----:B--2---:R1:W-:Y:S04]  /*1630*/  STG.E desc[UR4][R4.64+-0x4], R11 ;  /* 0xfffffc0b04007986 */ /* 0x0043e8000c101904 */
[----:B------:R-:W2:Y:S04]  /*1640*/  LDG.E R13, desc[UR4][R6.64] ;  /* 0x00000004060d7981 */ /* 0x000ea8000c1e1900 */
[----:B--2---:R-:W-:Y:S04]  /*1650*/  STG.E desc[UR4][R4.64], R13 ;  /* 0x0000000d04007986 */ /* 0x004fe8000c101904 */
[----:B------:R-:W2:Y:S04]  /*1660*/  LDG.E R15, desc[UR4][R6.64+0x4] ;  /* 0x00000404060f7981 */ /* 0x000ea8000c1e1900 */
[----:B--2---:R2:W-:Y:S04]  /*1670*/  STG.E desc[UR4][R4.64+0x4], R15 ;  /* 0x0000040f04007986 */ /* 0x0045e8000c101904 */
[----:B------:R-:W3:Y:S04]  /*1680*/  LDG.E R17, desc[UR4][R6.64+0x8] ;  /* 0x0000080406117981 */ /* 0x000ee8000c1e1900 */
[----:B---3--:R-:W-:Y:S04]  /*1690*/  STG.E desc[UR4][R4.64+0x8], R17 ;  /* 0x0000081104007986 */ /* 0x008fe8000c101904 */
[----:B------:R-:W3:Y:S04]  /*16a0*/  LDG.E R19, desc[UR4][R6.64+0xc] ;  /* 0x00000c0406137981 */ /* 0x000ee8000c1e1900 */
[----:B---3--:R-:W-:Y:S04]  /*16b0*/  STG.E desc[UR4][R4.64+0xc], R19 ;  /* 0x00000c1304007986 */ /* 0x008fe8000c101904 */
[----:B0-----:R-:W3:Y:S01]  /*16c0*/  LDG.E R9, desc[UR4][R6.64+0x10] ;  /* 0x0000100406097981 */ /* 0x001ee2000c1e1900 */
[----:B------:R-:W-:-:S02]  /*16d0*/  IADD3 R8, P1, PT, R4, 0x20, RZ ;  /* 0x0000002004087810 */ /* 0x000fc40007f3e0ff */
[----:B------:R-:W-:Y:S01]  /*16e0*/  IADD3 R0, P2, PT, R6, 0x20, RZ ;  /* 0x0000002006007810 */ /* 0x000fe20007f5e0ff */
[----:B---3--:R-:W-:Y:S04]  /*16f0*/  STG.E desc[UR4][R4.64+0x10], R9 ;  /* 0x0000100904007986 */ /* 0x008fe8000c101904 */
[----:B-1----:R0:W3:Y:S01]  /*1700*/  LDG.E R11, desc[UR4][R6.64+0x14] ;  /* 0x00001404060b7981 */ /* 0x0020e2000c1e1900 */
[----:B--2---:R-:W-:Y:S01]  /*1710*/  IMAD.X R15, RZ, RZ, R5, P1 ;  /* 0x000000ffff0f7224 */ /* 0x004fe200008e0605 */
[----:B------:R-:W-:Y:S01]  /*1720*/  PLOP3.LUT P0, PT, PT, PT, PT, 0x8, 0x80 ;  /* 0x000000000080781c */ /* 0x000fe20003f0e170 */
[----:B------:R-:W-:Y:S01]  /*1730*/  IMAD.X R13, RZ, RZ, R7, P2 ;  /* 0x000000ffff0d7224 */ /* 0x000fe200010e0607 */
[----:B------:R-:W-:Y:S01]  /*1740*/  IADD3 R3, PT, PT, R3, 0x8, RZ ;  /* 0x0000000803037810 */ /* 0x000fe20007ffe0ff */
[----:B0-----:R-:W-:-:S02]  /*1750*/  IMAD.MOV.U32 R6, RZ, RZ, R0 ;  /* 0x000000ffff067224 */ /* 0x001fc400078e0000 */
[----:B------:R-:W-:Y:S01]  /*1760*/  IMAD.MOV.U32 R7, RZ, RZ, R13 ;  /* 0x000000ffff077224 */ /* 0x000fe200078e000d */
[----:B---3--:R0:W-:Y:S02]  /*1770*/  STG.E desc[UR4][R4.64+0x14], R11 ;  /* 0x0000140b04007986 */ /* 0x0081e4000c101904 */
[----:B0-----:R-:W-:Y:S01]  /*1780*/  MOV R4, R8 ;  /* 0x0000000800047202 */ /* 0x001fe20000000f00 */
[----:B------:R-:W-:-:S07]  /*1790*/  IMAD.MOV.U32 R5, RZ, RZ, R15 ;  /* 0x000000ffff057224 */ /* 0x000fce00078e000f */
.L_x_20:
[----:B------:R-:W-:Y:S05]  /*17a0*/  BSYNC.RECONVERGENT B0 ;  /* 0x0000000000007941 */ /* 0x000fea0003800200 */
.L_x_19:
[----:B------:R-:W-:-:S13]  /*17b0*/  ISETP.LT.OR P0, PT, R3, R2, P0 ;  /* 0x000000020300720c */ /* 0x000fda0000701670 */
[----:B------:R-:W-:Y:S05]  /*17c0*/  @!P0 EXIT ;  /* 0x000000000000894d */ /* 0x000fea0003800000 */
[----:B------:R-:W2:Y:S04]  /*17d0*/  LDG.E R3, desc[UR4][R6.64+-0x8] ;  /* 0xfffff80406037981 */ /* 0x000ea8000c1e1900 */
[----:B--2---:R-:W-:Y:S04]  /*17e0*/  STG.E desc[UR4][R4.64+-0x8], R3 ;  /* 0xfffff80304007986 */ /* 0x004fe8000c101904 */
[----:B------:R-:W2:Y:S04]  /*17f0*/  LDG.E R9, desc[UR4][R6.64+-0x4] ;  /* 0xfffffc0406097981 */ /* 0x000ea8000c1e1900 */
[----:B--2---:R-:W-:Y:S04]  /*1800*/  STG.E desc[UR4][R4.64+-0x4], R9 ;  /* 0xfffffc0904007986 */ /* 0x004fe8000c101904 */
[----:B-1----:R-:W2:Y:S04]  /*1810*/  LDG.E R11, desc[UR4][R6.64] ;  /* 0x00000004060b7981 */ /* 0x002ea8000c1e1900 */
[----:B--2---:R-:W-:Y:S04]  /*1820*/  STG.E desc[UR4][R4.64], R11 ;  /* 0x0000000b04007986 */ /* 0x004fe8000c101904 */
[----:B------:R-:W2:Y:S04]  /*1830*/  LDG.E R13, desc[UR4][R6.64+0x4] ;  /* 0x00000404060d7981 */ /* 0x000ea8000c1e1900 */
[----:B--2---:R-:W-:Y:S01]  /*1840*/  STG.E desc[UR4][R4.64+0x4], R13 ;  /* 0x0000040d04007986 */ /* 0x004fe2000c101904 */
[----:B------:R-:W-:Y:S05]  /*1850*/  EXIT ;  /* 0x000000000000794d */ /* 0x000fea0003800000 */
.L_x_21:
[----:B------:R-:W-:-:S00]  /*1860*/  BRA `(.L_x_21) ;  /* 0xfffffffc00fc7947 */ /* 0x000fc0000383ffff */
[----:B------:R-:W-:-:S00]  /*1870*/  NOP ;  /* 0x0000000000007918 */ /* 0x000fc00000000000 */
        /* <DEDUP_REMOVED lines=8> */
.L_x_22:


//--------------------- .nv.shared.reserved.0     --------------------------
	.section	.nv.shared.reserved.0,"aw",@nobits
	.weak		__nv_reservedSMEM_offset_0_alias
	.size		__nv_reservedSMEM_offset_0_alias, 0, 64
	.other		__nv_reservedSMEM_offset_0_alias,@"STO_CUDA_RESERVED_SHARED STV_DEFAULT"
__nv_reservedSMEM_offset_0_alias:
	.zero		0
	.zero		64


//--------------------- .nv.constant0._Z4sortPiS_ii --------------------------
	.section	.nv.constant0._Z4sortPiS_ii,"a",@progbits
	.sectionflags	@""
	.align	4
.nv.constant0._Z4sortPiS_ii:
	.zero		920


//--------------------- SYMBOLS --------------------------

	.type		.nv.reservedSmem.offset0,@object
	.size		.nv.reservedSmem.offset0,0x4
